//
// Generated by NVIDIA NVVM Compiler
//
// Compiler Build ID: CL-36424714
// Cuda compilation tools, release 13.0, V13.0.88
// Based on NVVM 20.0.0
//

.version 9.0
.target sm_100
.address_size 64

	// .globl	copyunpad

.visible .entry copyunpad(
	.param .u64 .ptr .align 1 copyunpad_param_0,
	.param .u32 copyunpad_param_1,
	.param .u32 copyunpad_param_2,
	.param .u32 copyunpad_param_3,
	.param .u64 .ptr .align 1 copyunpad_param_4,
	.param .u32 copyunpad_param_5,
	.param .u32 copyunpad_param_6,
	.param .u32 copyunpad_param_7
)
{
	.reg .pred 	%p<6>;
	.reg .b32 	%r<24>;
	.reg .b32 	%f<2>;
	.reg .b64 	%rd<9>;

	ld.param.u64 	%rd1, [copyunpad_param_0];
	ld.param.u32 	%r8, [copyunpad_param_1];
	ld.param.u32 	%r9, [copyunpad_param_2];
	ld.param.u32 	%r5, [copyunpad_param_3];
	ld.param.u64 	%rd2, [copyunpad_param_4];
	ld.param.u32 	%r6, [copyunpad_param_6];
	ld.param.u32 	%r7, [copyunpad_param_7];
	mov.u32 	%r10, %ctaid.z;
	mov.u32 	%r11, %ntid.z;
	mov.u32 	%r12, %tid.z;
	mad.lo.s32 	%r1, %r10, %r11, %r12;
	mov.u32 	%r13, %ctaid.y;
	mov.u32 	%r14, %ntid.y;
	mov.u32 	%r15, %tid.y;
	mad.lo.s32 	%r16, %r13, %r14, %r15;
	mov.u32 	%r17, %ctaid.x;
	mov.u32 	%r18, %ntid.x;
	mov.u32 	%r19, %tid.x;
	mad.lo.s32 	%r3, %r17, %r18, %r19;
	setp.ge.s32 	%p1, %r1, %r8;
	setp.ge.s32 	%p2, %r16, %r9;
	or.pred  	%p3, %p1, %p2;
	setp.ge.s32 	%p4, %r3, %r5;
	or.pred  	%p5, %p3, %p4;
	@%p5 bra 	$L__BB0_2;
	cvta.to.global.u64 	%rd3, %rd2;
	cvta.to.global.u64 	%rd4, %rd1;
	mad.lo.s32 	%r20, %r6, %r1, %r16;
	mad.lo.s32 	%r21, %r20, %r7, %r3;
	mul.wide.s32 	%rd5, %r21, 4;
	add.s64 	%rd6, %rd3, %rd5;
	ld.global.nc.f32 	%f1, [%rd6];
	mad.lo.s32 	%r22, %r9, %r1, %r16;
	mad.lo.s32 	%r23, %r22, %r5, %r3;
	mul.wide.s32 	%rd7, %r23, 4;
	add.s64 	%rd8, %rd4, %rd7;
	st.global.f32 	[%rd8], %f1;
$L__BB0_2:
	ret;

}


// ===== COMPILED SASS (sm_100) =====

	.target	sm_100

	.elftype	@"ET_EXEC"


//--------------------- .note.nv.tkinfo           --------------------------
	.section	.note.nv.tkinfo,"",@"SHT_NOTE"
	.sectionflags	@"SHF_NOTE_NV_TKINFO"
	.tkinfo
        /*0018*/ 	.word	0x00000002
        /*0030*/ 	.string	""
        /*0030*/ 	.string	"ptxas"
        /*0030*/ 	.string	"Cuda compilation tools, release 13.0, V13.0.88"
        /*0030*/ 	.string	"Build cuda_13.0.r13.0/compiler.36424714_0"
        /*0030*/ 	.string	"-arch sm_100 -m 64 "



//--------------------- .note.nv.cuinfo           --------------------------
	.section	.note.nv.cuinfo,"",@"SHT_NOTE"
	.sectionflags	@"SHF_NOTE_NV_CUINFO"
        /*0018*/ 	.short	0x0002
        /*001a*/ 	.short	0x0064
        /*001c*/ 	.short	0x0082
	.zero		2


//--------------------- .nv.info                  --------------------------
	.section	.nv.info,"",@"SHT_CUDA_INFO"
	.align	4


	//----- nvinfo : EIATTR_REGCOUNT
	.align		4
        /*0000*/ 	.byte	0x04, 0x2f
        /*0002*/ 	.short	(.L_1 - .L_0)
	.align		4
.L_0:
        /*0004*/ 	.word	index@(copyunpad)
        /*0008*/ 	.word	0x0000000a


	//----- nvinfo : EIATTR_FRAME_SIZE
	.align		4
.L_1:
        /*000c*/ 	.byte	0x04, 0x11
        /*000e*/ 	.short	(.L_3 - .L_2)
	.align		4
.L_2:
        /*0010*/ 	.word	index@(copyunpad)
        /*0014*/ 	.word	0x00000000


	//----- nvinfo : EIATTR_MIN_STACK_SIZE
	.align		4
.L_3:
        /*0018*/ 	.byte	0x04, 0x12
        /*001a*/ 	.short	(.L_5 - .L_4)
	.align		4
.L_4:
        /*001c*/ 	.word	index@(copyunpad)
        /*0020*/ 	.word	0x00000000
.L_5:


//--------------------- .nv.compat                --------------------------
	.section	.nv.compat,"",@"SHT_CUDA_COMPAT_INFO"
	.align	4
        /*0000*/ 	.byte	0x02, 0x09, 0x00, 0x00, 0x02, 0x02, 0x01, 0x00, 0x02, 0x05, 0x05, 0x00, 0x03, 0x07, 0x01, 0x01
        /*0010*/ 	.byte	0x02, 0x03, 0x00, 0x00, 0x02, 0x06, 0x01, 0x00, 0x04, 0x0b, 0x08, 0x00, 0x09, 0x00, 0x00, 0x00
        /*0020*/ 	.byte	0x00, 0x00, 0x00, 0x00


//--------------------- .nv.info.copyunpad        --------------------------
	.section	.nv.info.copyunpad,"",@"SHT_CUDA_INFO"
	.sectionflags	@""
	.align	4


	//----- nvinfo : EIATTR_CUDA_API_VERSION
	.align		4
        /*0000*/ 	.byte	0x04, 0x37
        /*0002*/ 	.short	(.L_7 - .L_6)
.L_6:
        /*0004*/ 	.word	0x00000082


	//----- nvinfo : EIATTR_KPARAM_INFO
	.align		4
.L_7:
        /*0008*/ 	.byte	0x04, 0x17
        /*000a*/ 	.short	(.L_9 - .L_8)
.L_8:
        /*000c*/ 	.word	0x00000000
        /*0010*/ 	.short	0x0007
        /*0012*/ 	.short	0x0028
        /*0014*/ 	.byte	0x00, 0xf0, 0x11, 0x00


	//----- nvinfo : EIATTR_KPARAM_INFO
	.align		4
.L_9:
        /*0018*/ 	.byte	0x04, 0x17
        /*001a*/ 	.short	(.L_11 - .L_10)
.L_10:
        /*001c*/ 	.word	0x00000000
        /*0020*/ 	.short	0x0006
        /*0022*/ 	.short	0x0024
        /*0024*/ 	.byte	0x00, 0xf0, 0x11, 0x00


	//----- nvinfo : EIATTR_KPARAM_INFO
	.align		4
.L_11:
        /*0028*/ 	.byte	0x04, 0x17
        /*002a*/ 	.short	(.L_13 - .L_12)
.L_12:
        /*002c*/ 	.word	0x00000000
        /*0030*/ 	.short	0x0005
        /*0032*/ 	.short	0x0020
        /*0034*/ 	.byte	0x00, 0xf0, 0x11, 0x00


	//----- nvinfo : EIATTR_KPARAM_INFO
	.align		4
.L_13:
        /*0038*/ 	.byte	0x04, 0x17
        /*003a*/ 	.short	(.L_15 - .L_14)
.L_14:
        /*003c*/ 	.word	0x00000000
        /*0040*/ 	.short	0x0004
        /*0042*/ 	.short	0x0018
        /*0044*/ 	.byte	0x00, 0xf5, 0x21, 0x00


	//----- nvinfo : EIATTR_KPARAM_INFO
	.align		4
.L_15:
        /*0048*/ 	.byte	0x04, 0x17
        /*004a*/ 	.short	(.L_17 - .L_16)
.L_16:
        /*004c*/ 	.word	0x00000000
        /*0050*/ 	.short	0x0003
        /*0052*/ 	.short	0x0010
        /*0054*/ 	.byte	0x00, 0xf0, 0x11, 0x00


	//----- nvinfo : EIATTR_KPARAM_INFO
	.align		4
.L_17:
        /*0058*/ 	.byte	0x04, 0x17
        /*005a*/ 	.short	(.L_19 - .L_18)
.L_18:
        /*005c*/ 	.word	0x00000000
        /*0060*/ 	.short	0x0002
        /*0062*/ 	.short	0x000c
        /*0064*/ 	.byte	0x00, 0xf0, 0x11, 0x00


	//----- nvinfo : EIATTR_KPARAM_INFO
	.align		4
.L_19:
        /*0068*/ 	.byte	0x04, 0x17
        /*006a*/ 	.short	(.L_21 - .L_20)
.L_20:
        /*006c*/ 	.word	0x00000000
        /*0070*/ 	.short	0x0001
        /*0072*/ 	.short	0x0008
        /*0074*/ 	.byte	0x00, 0xf0, 0x11, 0x00


	//----- nvinfo : EIATTR_KPARAM_INFO
	.align		4
.L_21:
        /*0078*/ 	.byte	0x04, 0x17
        /*007a*/ 	.short	(.L_23 - .L_22)
.L_22:
        /*007c*/ 	.word	0x00000000
        /*0080*/ 	.short	0x0000
        /*0082*/ 	.short	0x0000
        /*0084*/ 	.byte	0x00, 0xf5, 0x21, 0x00


	//----- nvinfo : EIATTR_SPARSE_MMA_MASK
	.align		4
.L_23:
        /*0088*/ 	.byte	0x03, 0x50
        /*008a*/ 	.short	0x0000


	//----- nvinfo : EIATTR_MAXREG_COUNT
	.align		4
        /*008c*/ 	.byte	0x03, 0x1b
        /*008e*/ 	.short	0x00ff


	//----- nvinfo : EIATTR_MERCURY_ISA_VERSION
	.align		4
        /*0090*/ 	.byte	0x03, 0x5f
        /*0092*/ 	.short	0x0101


	//----- nvinfo : EIATTR_VRC_CTA_INIT_COUNT
	.align		4
        /*0094*/ 	.byte	0x02, 0x4a
	.zero		1
	.zero		1


	//----- nvinfo : EIATTR_EXIT_INSTR_OFFSETS
	.align		4
        /*0098*/ 	.byte	0x04, 0x1c
        /*009a*/ 	.short	(.L_25 - .L_24)


	//   ....[0]....
.L_24:
        /*009c*/ 	.word	0x00000120


	//   ....[1]....
        /*00a0*/ 	.word	0x00000200


	//----- nvinfo : EIATTR_CBANK_PARAM_SIZE
	.align		4
.L_25:
        /*00a4*/ 	.byte	0x03, 0x19
        /*00a6*/ 	.short	0x002c


	//----- nvinfo : EIATTR_PARAM_CBANK
	.align		4
        /*00a8*/ 	.byte	0x04, 0x0a
        /*00aa*/ 	.short	(.L_27 - .L_26)
	.align		4
.L_26:
        /*00ac*/ 	.word	index@(.nv.constant0.copyunpad)
        /*00b0*/ 	.short	0x0380
        /*00b2*/ 	.short	0x002c


	//----- nvinfo : EIATTR_SW_WAR
	.align		4
.L_27:
        /*00b4*/ 	.byte	0x04, 0x36
        /*00b6*/ 	.short	(.L_29 - .L_28)
.L_28:
        /*00b8*/ 	.word	0x00000008
.L_29:


//--------------------- .nv.callgraph             --------------------------
	.section	.nv.callgraph,"",@"SHT_CUDA_CALLGRAPH"
	.align	4
	.sectionentsize	8
	.align		4
        /*0000*/ 	.word	0x00000000
	.align		4
        /*0004*/ 	.word	0xffffffff
	.align		4
        /*0008*/ 	.word	0x00000000
	.align		4
        /*000c*/ 	.word	0xfffffffe
	.align		4
        /*0010*/ 	.word	0x00000000
	.align		4
        /*0014*/ 	.word	0xfffffffd
	.align		4
        /*0018*/ 	.word	0x00000000
	.align		4
        /*001c*/ 	.word	0xfffffffc


//--------------------- .text.copyunpad           --------------------------
	.section	.text.copyunpad,"ax",@progbits
	.align	128
        .global         copyunpad
        .type           copyunpad,@function
        .size           copyunpad,(.L_x_1 - copyunpad)
        .other          copyunpad,@"STO_CUDA_ENTRY STV_DEFAULT"
copyunpad:
.text.copyunpad:
[----:B------:R-:W-:Y:S01]  /*0000*/  LDC R1, c[0x0][0x37c] ;  /* 0x0000df00ff017b82 */ /* 0x000fe20000000800 */
[----:B------:R-:W0:Y:S07]  /*0010*/  S2R R2, SR_TID.Y ;  /* 0x0000000000027919 */ /* 0x000e2e0000002200 */
[----:B------:R-:W1:Y:S01]  /*0020*/  LDC R0, c[0x0][0x368] ;  /* 0x0000da00ff007b82 */ /* 0x000e620000000800 */
[----:B------:R-:W2:Y:S01]  /*0030*/  LDCU.64 UR8, c[0x0][0x388] ;  /* 0x00007100ff0877ac */ /* 0x000ea20008000a00 */
[----:B------:R-:W1:Y:S01]  /*0040*/  S2R R3, SR_TID.Z ;  /* 0x0000000000037919 */ /* 0x000e620000002300 */
[----:B------:R-:W3:Y:S01]  /*0050*/  LDCU UR7, c[0x0][0x390] ;  /* 0x00007200ff0777ac */ /* 0x000ee20008000800 */
[----:B------:R-:W4:Y:S04]  /*0060*/  S2R R5, SR_TID.X ;  /* 0x0000000000057919 */ /* 0x000f280000002100 */
[----:B------:R-:W0:Y:S08]  /*0070*/  S2UR UR5, SR_CTAID.Y ;  /* 0x00000000000579c3 */ /* 0x000e300000002600 */
[----:B------:R-:W0:Y:S08]  /*0080*/  LDC R7, c[0x0][0x364] ;  /* 0x0000d900ff077b82 */ /* 0x000e300000000800 */
[----:B------:R-:W1:Y:S08]  /*0090*/  S2UR UR4, SR_CTAID.Z ;  /* 0x00000000000479c3 */ /* 0x000e700000002700 */
[----:B------:R-:W4:Y:S08]  /*00a0*/  S2UR UR6, SR_CTAID.X ;  /* 0x00000000000679c3 */ /* 0x000f300000002500 */
[----:B------:R-:W4:Y:S01]  /*00b0*/  LDC R6, c[0x0][0x360] ;  /* 0x0000d800ff067b82 */ /* 0x000f220000000800 */
[----:B0-----:R-:W-:-:S05]  /*00c0*/  IMAD R7, R7, UR5, R2 ;  /* 0x0000000507077c24 */ /* 0x001fca000f8e0202 */
[----:B--2---:R-:W-:Y:S01]  /*00d0*/  ISETP.GE.AND P0, PT, R7, UR9, PT ;  /* 0x0000000907007c0c */ /* 0x004fe2000bf06270 */
[----:B-1----:R-:W-:-:S05]  /*00e0*/  IMAD R0, R0, UR4, R3 ;  /* 0x0000000400007c24 */ /* 0x002fca000f8e0203 */
[----:B------:R-:W-:Y:S01]  /*00f0*/  ISETP.GE.OR P0, PT, R0, UR8, P0 ;  /* 0x0000000800007c0c */ /* 0x000fe20008706670 */
[----:B----4-:R-:W-:-:S05]  /*0100*/  IMAD R6, R6, UR6, R5 ;  /* 0x0000000606067c24 */ /* 0x010fca000f8e0205 */
[----:B---3--:R-:W-:-:S13]  /*0110*/  ISETP.GE.OR P0, PT, R6, UR7, P0 ;  /* 0x0000000706007c0c */ /* 0x008fda0008706670 */
[----:B------:R-:W-:Y:S05]  /*0120*/  @P0 EXIT ;  /* 0x000000000000094d */ /* 0x000fea0003800000 */
[----:B------:R-:W0:Y:S01]  /*0130*/  LDCU UR6, c[0x0][0x3a4] ;  /* 0x00007480ff0677ac */ /* 0x000e220008000800 */
[----:B------:R-:W1:Y:S01]  /*0140*/  LDC.64 R2, c[0x0][0x398] ;  /* 0x0000e600ff027b82 */ /* 0x000e620000000a00 */
[----:B------:R-:W2:Y:S01]  /*0150*/  LDCU UR8, c[0x0][0x3a8] ;  /* 0x00007500ff0877ac */ /* 0x000ea20008000800 */
[----:B------:R-:W3:Y:S01]  /*0160*/  LDCU.64 UR4, c[0x0][0x358] ;  /* 0x00006b00ff0477ac */ /* 0x000ee20008000a00 */
[----:B0-----:R-:W-:-:S04]  /*0170*/  IMAD R5, R0, UR6, R7 ;  /* 0x0000000600057c24 */ /* 0x001fc8000f8e0207 */
[----:B--2---:R-:W-:-:S04]  /*0180*/  IMAD R5, R5, UR8, R6 ;  /* 0x0000000805057c24 */ /* 0x004fc8000f8e0206 */
[----:B-1----:R-:W-:Y:S02]  /*0190*/  IMAD.WIDE R2, R5, 0x4, R2 ;  /* 0x0000000405027825 */ /* 0x002fe400078e0202 */
[----:B------:R-:W0:Y:S04]  /*01a0*/  LDC.64 R4, c[0x0][0x380] ;  /* 0x0000e000ff047b82 */ /* 0x000e280000000a00 */
[----:B---3--:R-:W2:Y:S01]  /*01b0*/  LDG.E.CONSTANT R3, desc[UR4][R2.64] ;  /* 0x0000000402037981 */ /* 0x008ea2000c1e9900 */
[----:B------:R-:W-:-:S04]  /*01c0*/  IMAD R7, R0, UR9, R7 ;  /* 0x0000000900077c24 */ /* 0x000fc8000f8e0207 */
[----:B------:R-:W-:-:S04]  /*01d0*/  IMAD R7, R7, UR7, R6 ;  /* 0x0000000707077c24 */ /* 0x000fc8000f8e0206 */
[----:B0-----:R-:W-:-:S05]  /*01e0*/  IMAD.WIDE R4, R7, 0x4, R4 ;  /* 0x0000000407047825 */ /* 0x001fca00078e0204 */
[----:B--2---:R-:W-:Y:S01]  /*01f0*/  STG.E desc[UR4][R4.64], R3 ;  /* 0x0000000304007986 */ /* 0x004fe2000c101904 */
[----:B------:R-:W-:Y:S05]  /*0200*/  EXIT ;  /* 0x000000000000794d */ /* 0x000fea0003800000 */
.L_x_0:
[----:B------:R-:W-:-:S00]  /*0210*/  BRA `(.L_x_0) ;  /* 0xfffffffc00fc7947 */ /* 0x000fc0000383ffff */
[----:B------:R-:W-:-:S00]  /*0220*/  NOP ;  /* 0x0000000000007918 */ /* 0x000fc00000000000 */
        /* <DEDUP_REMOVED lines=13> */
.L_x_1:


//--------------------- .nv.shared.reserved.0     --------------------------
	.section	.nv.shared.reserved.0,"aw",@nobits
	.weak		__nv_reservedSMEM_offset_0_alias
	.size		__nv_reservedSMEM_offset_0_alias, 0, 64
	.other		__nv_reservedSMEM_offset_0_alias,@"STO_CUDA_RESERVED_SHARED STV_DEFAULT"
__nv_reservedSMEM_offset_0_alias:
	.zero		0
	.zero		64


//--------------------- .nv.constant0.copyunpad   --------------------------
	.section	.nv.constant0.copyunpad,"a",@progbits
	.sectionflags	@""
	.align	4
.nv.constant0.copyunpad:
	.zero		940


//--------------------- SYMBOLS --------------------------

	.type		.nv.reservedSmem.offset0,@object
	.size		.nv.reservedSmem.offset0,0x4
